//
// Generated by NVIDIA NVVM Compiler
//
// Compiler Build ID: CL-36424714
// Cuda compilation tools, release 13.0, V13.0.88
// Based on NVVM 20.0.0
//

.version 9.0
.target sm_100
.address_size 64

	// .globl	_Z9helloCUDAv
.extern .func  (.param .b32 func_retval0) vprintf
(
	.param .b64 vprintf_param_0,
	.param .b64 vprintf_param_1
)
;
.global .align 1 .b8 $str[30] = {72, 101, 108, 108, 111, 44, 32, 87, 111, 114, 108, 100, 33, 32, 102, 114, 111, 109, 32, 116, 104, 114, 101, 97, 100, 32, 37, 100, 10};

.visible .entry _Z9helloCUDAv()
{
	.local .align 8 .b8 	__local_depot0[8];
	.reg .b64 	%SP;
	.reg .b64 	%SPL;
	.reg .b32 	%r<4>;
	.reg .b64 	%rd<5>;

	mov.u64 	%SPL, __local_depot0;
	cvta.local.u64 	%SP, %SPL;
	add.u64 	%rd1, %SP, 0;
	add.u64 	%rd2, %SPL, 0;
	mov.u32 	%r1, %tid.x;
	st.local.u32 	[%rd2], %r1;
	mov.u64 	%rd3, $str;
	cvta.global.u64 	%rd4, %rd3;
	{ // callseq 0, 0
	.param .b64 param0;
	st.param.b64 	[param0], %rd4;
	.param .b64 param1;
	st.param.b64 	[param1], %rd1;
	.param .b32 retval0;
	call.uni (retval0), 
	vprintf, 
	(
	param0, 
	param1
	);
	ld.param.b32 	%r2, [retval0];
	} // callseq 0
	ret;

}


// ===== COMPILED SASS (sm_100) =====

	.target	sm_100

	.elftype	@"ET_EXEC"


//--------------------- .note.nv.tkinfo           --------------------------
	.section	.note.nv.tkinfo,"",@"SHT_NOTE"
	.sectionflags	@"SHF_NOTE_NV_TKINFO"
	.tkinfo
        /*0018*/ 	.word	0x00000002
        /*0030*/ 	.string	""
        /*0030*/ 	.string	"ptxas"
        /*0030*/ 	.string	"Cuda compilation tools, release 13.0, V13.0.88"
        /*0030*/ 	.string	"Build cuda_13.0.r13.0/compiler.36424714_0"
        /*0030*/ 	.string	"-arch sm_100 -m 64 "



//--------------------- .note.nv.cuinfo           --------------------------
	.section	.note.nv.cuinfo,"",@"SHT_NOTE"
	.sectionflags	@"SHF_NOTE_NV_CUINFO"
        /*0018*/ 	.short	0x0002
        /*001a*/ 	.short	0x0064
        /*001c*/ 	.short	0x0082
	.zero		2


//--------------------- .nv.info                  --------------------------
	.section	.nv.info,"",@"SHT_CUDA_INFO"
	.align	4


	//----- nvinfo : EIATTR_REGCOUNT
	.align		4
        /*0000*/ 	.byte	0x04, 0x2f
        /*0002*/ 	.short	(.L_2 - .L_1)
	.align		4
.L_1:
        /*0004*/ 	.word	index@(_Z9helloCUDAv)
        /*0008*/ 	.word	0x00000018


	//----- nvinfo : EIATTR_FRAME_SIZE
	.align		4
.L_2:
        /*000c*/ 	.byte	0x04, 0x11
        /*000e*/ 	.short	(.L_4 - .L_3)
	.align		4
.L_3:
        /*0010*/ 	.word	index@(_Z9helloCUDAv)
        /*0014*/ 	.word	0x00000008


	//----- nvinfo : EIATTR_MIN_STACK_SIZE
	.align		4
.L_4:
        /*0018*/ 	.byte	0x04, 0x12
        /*001a*/ 	.short	(.L_6 - .L_5)
	.align		4
.L_5:
        /*001c*/ 	.word	index@(_Z9helloCUDAv)
        /*0020*/ 	.word	0x00000008
.L_6:


//--------------------- .nv.compat                --------------------------
	.section	.nv.compat,"",@"SHT_CUDA_COMPAT_INFO"
	.align	4
        /*0000*/ 	.byte	0x02, 0x09, 0x00, 0x00, 0x02, 0x02, 0x01, 0x00, 0x02, 0x05, 0x05, 0x00, 0x03, 0x07, 0x01, 0x01
        /*0010*/ 	.byte	0x02, 0x03, 0x00, 0x00, 0x02, 0x06, 0x01, 0x00, 0x04, 0x0b, 0x08, 0x00, 0x09, 0x00, 0x00, 0x00
        /*0020*/ 	.byte	0x00, 0x00, 0x00, 0x00


//--------------------- .nv.info._Z9helloCUDAv    --------------------------
	.section	.nv.info._Z9helloCUDAv,"",@"SHT_CUDA_INFO"
	.sectionflags	@""
	.align	4


	//----- nvinfo : EIATTR_CUDA_API_VERSION
	.align		4
        /*0000*/ 	.byte	0x04, 0x37
        /*0002*/ 	.short	(.L_8 - .L_7)
.L_7:
        /*0004*/ 	.word	0x00000082


	//----- nvinfo : EIATTR_SPARSE_MMA_MASK
	.align		4
.L_8:
        /*0008*/ 	.byte	0x03, 0x50
        /*000a*/ 	.short	0x0000


	//----- nvinfo : EIATTR_MAXREG_COUNT
	.align		4
        /*000c*/ 	.byte	0x03, 0x1b
        /*000e*/ 	.short	0x00ff


	//----- nvinfo : EIATTR_EXTERNS
	.align		4
        /*0010*/ 	.byte	0x04, 0x0f
        /*0012*/ 	.short	(.L_10 - .L_9)


	//   ....[0]....
	.align		4
.L_9:
        /*0014*/ 	.word	index@(vprintf)


	//----- nvinfo : EIATTR_MERCURY_ISA_VERSION
	.align		4
.L_10:
        /*0018*/ 	.byte	0x03, 0x5f
        /*001a*/ 	.short	0x0101


	//----- nvinfo : EIATTR_VRC_CTA_INIT_COUNT
	.align		4
        /*001c*/ 	.byte	0x02, 0x4a
	.zero		1
	.zero		1


	//----- nvinfo : EIATTR_SYSCALL_OFFSETS
	.align		4
        /*0020*/ 	.byte	0x04, 0x46
        /*0022*/ 	.short	(.L_12 - .L_11)


	//   ....[0]....
.L_11:
        /*0024*/ 	.word	0x000000e0


	//----- nvinfo : EIATTR_EXIT_INSTR_OFFSETS
	.align		4
.L_12:
        /*0028*/ 	.byte	0x04, 0x1c
        /*002a*/ 	.short	(.L_14 - .L_13)


	//   ....[0]....
.L_13:
        /*002c*/ 	.word	0x000000f0


	//----- nvinfo : EIATTR_SW_WAR
	.align		4
.L_14:
        /*0030*/ 	.byte	0x04, 0x36
        /*0032*/ 	.short	(.L_16 - .L_15)
.L_15:
        /*0034*/ 	.word	0x00000008
.L_16:


//--------------------- .nv.callgraph             --------------------------
	.section	.nv.callgraph,"",@"SHT_CUDA_CALLGRAPH"
	.align	4
	.sectionentsize	8
	.align		4
        /*0000*/ 	.word	0x00000000
	.align		4
        /*0004*/ 	.word	0xffffffff
	.align		4
        /*0008*/ 	.word	index@(_Z9helloCUDAv)
	.align		4
        /*000c*/ 	.word	index@(vprintf)
	.align		4
        /*0010*/ 	.word	0x00000000
	.align		4
        /*0014*/ 	.word	0xfffffffe
	.align		4
        /*0018*/ 	.word	0x00000000
	.align		4
        /*001c*/ 	.word	0xfffffffd
	.align		4
        /*0020*/ 	.word	0x00000000
	.align		4
        /*0024*/ 	.word	0xfffffffc


//--------------------- .nv.constant4             --------------------------
	.section	.nv.constant4,"a",@progbits
	.align	8
	.align		8
.nv.constant4:
        /*0000*/ 	.dword	vprintf
	.align		8
        /*0008*/ 	.dword	$str


//--------------------- .text._Z9helloCUDAv       --------------------------
	.section	.text._Z9helloCUDAv,"ax",@progbits
	.align	128
        .global         _Z9helloCUDAv
        .type           _Z9helloCUDAv,@function
        .size           _Z9helloCUDAv,(.L_x_2 - _Z9helloCUDAv)
        .other          _Z9helloCUDAv,@"STO_CUDA_ENTRY STV_DEFAULT"
_Z9helloCUDAv:
.text._Z9helloCUDAv:
[----:B------:R-:W0:Y:S01]  /*0000*/  LDC R1, c[0x0][0x37c] ;  /* 0x0000df00ff017b82 */ /* 0x000e220000000800 */
[----:B------:R-:W1:Y:S01]  /*0010*/  S2R R8, SR_TID.X ;  /* 0x0000000000087919 */ /* 0x000e620000002100 */
[----:B0-----:R-:W-:Y:S01]  /*0020*/  VIADD R1, R1, 0xfffffff8 ;  /* 0xfffffff801017836 */ /* 0x001fe20000000000 */
[----:B------:R-:W-:Y:S01]  /*0030*/  MOV R0, 0x0 ;  /* 0x0000000000007802 */ /* 0x000fe20000000f00 */
[----:B------:R-:W0:Y:S04]  /*0040*/  LDCU UR4, c[0x0][0x2f8] ;  /* 0x00005f00ff0477ac */ /* 0x000e280008000800 */
[----:B------:R2:W3:Y:S01]  /*0050*/  LDC.64 R2, c[0x4][R0] ;  /* 0x0100000000027b82 */ /* 0x0004e20000000a00 */
[----:B------:R-:W4:Y:S01]  /*0060*/  LDCU.64 UR6, c[0x4][0x8] ;  /* 0x01000100ff0677ac */ /* 0x000f220008000a00 */
[----:B------:R-:W5:Y:S01]  /*0070*/  LDCU UR5, c[0x0][0x2fc] ;  /* 0x00005f80ff0577ac */ /* 0x000f620008000800 */
[----:B0-----:R-:W-:Y:S01]  /*0080*/  IADD3 R6, P0, PT, R1, UR4, RZ ;  /* 0x0000000401067c10 */ /* 0x001fe2000ff1e0ff */
[----:B----4-:R-:W-:Y:S01]  /*0090*/  IMAD.U32 R4, RZ, RZ, UR6 ;  /* 0x00000006ff047e24 */ /* 0x010fe2000f8e00ff */
[----:B------:R-:W-:-:S03]  /*00a0*/  MOV R5, UR7 ;  /* 0x0000000700057c02 */ /* 0x000fc60008000f00 */
[----:B-----5:R-:W-:Y:S01]  /*00b0*/  IMAD.X R7, RZ, RZ, UR5, P0 ;  /* 0x00000005ff077e24 */ /* 0x020fe200080e06ff */
[----:B-1----:R2:W-:Y:S07]  /*00c0*/  STL [R1], R8 ;  /* 0x0000000801007387 */ /* 0x0025ee0000100800 */
[----:B------:R-:W-:-:S07]  /*00d0*/  LEPC R20, `(.L_x_0) ;  /* 0x000000001014794e */ /* 0x000fce0000000000 */
[----:B--23--:R-:W-:Y:S05]  /*00e0*/  CALL.ABS.NOINC R2 ;  /* 0x0000000002007343 */ /* 0x00cfea0003c00000 */
.L_x_0:
[----:B------:R-:W-:Y:S05]  /*00f0*/  EXIT ;  /* 0x000000000000794d */ /* 0x000fea0003800000 */
.L_x_1:
[----:B------:R-:W-:-:S00]  /*0100*/  BRA `(.L_x_1) ;  /* 0xfffffffc00fc7947 */ /* 0x000fc0000383ffff */
[----:B------:R-:W-:-:S00]  /*0110*/  NOP ;  /* 0x0000000000007918 */ /* 0x000fc00000000000 */
        /* <DEDUP_REMOVED lines=14> */
.L_x_2:


//--------------------- .nv.global.init           --------------------------
	.section	.nv.global.init,"aw",@progbits
.nv.global.init:
	.type		$str,@object
	.size		$str,(.L_0 - $str)
$str:
        /*0000*/ 	.byte	0x48, 0x65, 0x6c, 0x6c, 0x6f, 0x2c, 0x20, 0x57, 0x6f, 0x72, 0x6c, 0x64, 0x21, 0x20, 0x66, 0x72
        /*0010*/ 	.byte	0x6f, 0x6d, 0x20, 0x74, 0x68, 0x72, 0x65, 0x61, 0x64, 0x20, 0x25, 0x64, 0x0a, 0x00
.L_0:


//--------------------- .nv.shared.reserved.0     --------------------------
	.section	.nv.shared.reserved.0,"aw",@nobits
	.weak		__nv_reservedSMEM_offset_0_alias
	.size		__nv_reservedSMEM_offset_0_alias, 0, 64
	.other		__nv_reservedSMEM_offset_0_alias,@"STO_CUDA_RESERVED_SHARED STV_DEFAULT"
__nv_reservedSMEM_offset_0_alias:
	.zero		0
	.zero		64


//--------------------- .nv.constant0._Z9helloCUDAv --------------------------
	.section	.nv.constant0._Z9helloCUDAv,"a",@progbits
	.sectionflags	@""
	.align	4
.nv.constant0._Z9helloCUDAv:
	.zero		896


//--------------------- SYMBOLS --------------------------

	.type		.nv.reservedSmem.offset0,@object
	.size		.nv.reservedSmem.offset0,0x4
	.type		vprintf,@function
